	.headerflags	@"EF_CUDA_TEXMODE_UNIFIED EF_CUDA_64BIT_ADDRESS EF_CUDA_ACCELERATORS EF_CUDA_SM90 EF_CUDA_VIRTUAL_SM(EF_CUDA_SM90)"
	.elftype	@"ET_EXEC"


//--------------------- .nv.info                  --------------------------
	.section	.nv.info,"",@"SHT_CUDA_INFO"
	.align	4


	//----- nvinfo : EIATTR_REGCOUNT
	.align		4
        /*0000*/ 	.byte	0x04, 0x2f
        /*0002*/ 	.short	(.L_3 - .L_2)
	.align		4
.L_2:
        /*0004*/ 	.word	index@(triton_poi_fused__native_batch_norm_legit_no_training_leaky_relu_7)
        /*0008*/ 	.word	0x00000022


	//----- nvinfo : EIATTR_MIN_STACK_SIZE
	.align		4
.L_3:
        /*000c*/ 	.byte	0x04, 0x12
        /*000e*/ 	.short	(.L_5 - .L_4)
	.align		4
.L_4:
        /*0010*/ 	.word	index@(triton_poi_fused__native_batch_norm_legit_no_training_leaky_relu_7)
        /*0014*/ 	.word	0x00000000


	//----- nvinfo : EIATTR_FRAME_SIZE
	.align		4
.L_5:
        /*0018*/ 	.byte	0x04, 0x11
        /*001a*/ 	.short	(.L_7 - .L_6)
	.align		4
.L_6:
        /*001c*/ 	.word	index@(triton_poi_fused__native_batch_norm_legit_no_training_leaky_relu_7)
        /*0020*/ 	.word	0x00000000


	//----- nvinfo : EIATTR_MIN_STACK_SIZE
	.align		4
.L_7:
        /*0024*/ 	.byte	0x04, 0x12
        /*0026*/ 	.short	(.L_9 - .L_8)
	.align		4
.L_8:
        /*0028*/ 	.word	index@(triton_poi_fused__native_batch_norm_legit_no_training_leaky_relu_7)
        /*002c*/ 	.word	0x00000000
.L_9:


//--------------------- .nv.info.triton_poi_fused__native_batch_norm_legit_no_training_leaky_relu_7 --------------------------
	.section	.nv.info.triton_poi_fused__native_batch_norm_legit_no_training_leaky_relu_7,"",@"SHT_CUDA_INFO"
	.sectionflags	@""
	.align	4


	//----- nvinfo : EIATTR_CUDA_API_VERSION
	.align		4
        /*0000*/ 	.byte	0x04, 0x37
        /*0002*/ 	.short	(.L_11 - .L_10)
.L_10:
        /*0004*/ 	.word	0x0000007c


	//----- nvinfo : EIATTR_KPARAM_INFO
	.align		4
.L_11:
        /*0008*/ 	.byte	0x04, 0x17
        /*000a*/ 	.short	(.L_13 - .L_12)
.L_12:
        /*000c*/ 	.word	0x00000000
        /*0010*/ 	.short	0x0007
        /*0012*/ 	.short	0x0034
        /*0014*/ 	.byte	0x00, 0xf0, 0x11, 0x00


	//----- nvinfo : EIATTR_KPARAM_INFO
	.align		4
.L_13:
        /*0018*/ 	.byte	0x04, 0x17
        /*001a*/ 	.short	(.L_15 - .L_14)
.L_14:
        /*001c*/ 	.word	0x00000000
        /*0020*/ 	.short	0x0006
        /*0022*/ 	.short	0x0030
        /*0024*/ 	.byte	0x00, 0xf0, 0x11, 0x00


	//----- nvinfo : EIATTR_KPARAM_INFO
	.align		4
.L_15:
        /*0028*/ 	.byte	0x04, 0x17
        /*002a*/ 	.short	(.L_17 - .L_16)
.L_16:
        /*002c*/ 	.word	0x00000000
        /*0030*/ 	.short	0x0005
        /*0032*/ 	.short	0x0028
        /*0034*/ 	.byte	0x00, 0xf4, 0x21, 0x00


	//----- nvinfo : EIATTR_KPARAM_INFO
	.align		4
.L_17:
        /*0038*/ 	.byte	0x04, 0x17
        /*003a*/ 	.short	(.L_19 - .L_18)
.L_18:
        /*003c*/ 	.word	0x00000000
        /*0040*/ 	.short	0x0004
        /*0042*/ 	.short	0x0020
        /*0044*/ 	.byte	0x00, 0xf4, 0x21, 0x00


	//----- nvinfo : EIATTR_KPARAM_INFO
	.align		4
.L_19:
        /*0048*/ 	.byte	0x04, 0x17
        /*004a*/ 	.short	(.L_21 - .L_20)
.L_20:
        /*004c*/ 	.word	0x00000000
        /*0050*/ 	.short	0x0003
        /*0052*/ 	.short	0x0018
        /*0054*/ 	.byte	0x00, 0xf4, 0x21, 0x00


	//----- nvinfo : EIATTR_KPARAM_INFO
	.align		4
.L_21:
        /*0058*/ 	.byte	0x04, 0x17
        /*005a*/ 	.short	(.L_23 - .L_22)
.L_22:
        /*005c*/ 	.word	0x00000000
        /*0060*/ 	.short	0x0002
        /*0062*/ 	.short	0x0010
        /*0064*/ 	.byte	0x00, 0xf4, 0x21, 0x00


	//----- nvinfo : EIATTR_KPARAM_INFO
	.align		4
.L_23:
        /*0068*/ 	.byte	0x04, 0x17
        /*006a*/ 	.short	(.L_25 - .L_24)
.L_24:
        /*006c*/ 	.word	0x00000000
        /*0070*/ 	.short	0x0001
        /*0072*/ 	.short	0x0008
        /*0074*/ 	.byte	0x00, 0xf4, 0x21, 0x00


	//----- nvinfo : EIATTR_KPARAM_INFO
	.align		4
.L_25:
        /*0078*/ 	.byte	0x04, 0x17
        /*007a*/ 	.short	(.L_27 - .L_26)
.L_26:
        /*007c*/ 	.word	0x00000000
        /*0080*/ 	.short	0x0000
        /*0082*/ 	.short	0x0000
        /*0084*/ 	.byte	0x00, 0xf4, 0x21, 0x00


	//----- nvinfo : EIATTR_SPARSE_MMA_MASK
	.align		4
.L_27:
        /*0088*/ 	.byte	0x03, 0x50
        /*008a*/ 	.short	0x0000


	//----- nvinfo : EIATTR_MAXREG_COUNT
	.align		4
        /*008c*/ 	.byte	0x03, 0x1b
        /*008e*/ 	.short	0x00ff


	//----- nvinfo : EIATTR_EXIT_INSTR_OFFSETS
	.align		4
        /*0090*/ 	.byte	0x04, 0x1c
        /*0092*/ 	.short	(.L_29 - .L_28)


	//   ....[0]....
.L_28:
        /*0094*/ 	.word	0x00001080


	//   ....[1]....
        /*0098*/ 	.word	0x000010d0


	//----- nvinfo : EIATTR_REQNTID
	.align		4
.L_29:
        /*009c*/ 	.byte	0x04, 0x10
        /*009e*/ 	.short	(.L_31 - .L_30)
.L_30:
        /*00a0*/ 	.word	0x00000100
        /*00a4*/ 	.word	0x00000001
        /*00a8*/ 	.word	0x00000001


	//----- nvinfo : EIATTR_CBANK_PARAM_SIZE
	.align		4
.L_31:
        /*00ac*/ 	.byte	0x03, 0x19
        /*00ae*/ 	.short	0x0038


	//----- nvinfo : EIATTR_PARAM_CBANK
	.align		4
        /*00b0*/ 	.byte	0x04, 0x0a
        /*00b2*/ 	.short	(.L_33 - .L_32)
	.align		4
.L_32:
        /*00b4*/ 	.word	index@(.nv.constant0.triton_poi_fused__native_batch_norm_legit_no_training_leaky_relu_7)
        /*00b8*/ 	.short	0x0210
        /*00ba*/ 	.short	0x0038


	//----- nvinfo : EIATTR_SW_WAR
	.align		4
.L_33:
        /*00bc*/ 	.byte	0x04, 0x36
        /*00be*/ 	.short	(.L_35 - .L_34)
.L_34:
        /*00c0*/ 	.word	0x00000008
.L_35:


//--------------------- .nv.callgraph             --------------------------
	.section	.nv.callgraph,"",@"SHT_CUDA_CALLGRAPH"
	.align	4
	.sectionentsize	8
	.align		4
        /*0000*/ 	.word	0x00000000
	.align		4
        /*0004*/ 	.word	0xffffffff
	.align		4
        /*0008*/ 	.word	0x00000000
	.align		4
        /*000c*/ 	.word	0xfffffffe
	.align		4
        /*0010*/ 	.word	0x00000000
	.align		4
        /*0014*/ 	.word	0xfffffffd
	.align		4
        /*0018*/ 	.word	0x00000000
	.align		4
        /*001c*/ 	.word	0xfffffffc


//--------------------- .nv.constant4             --------------------------
	.section	.nv.constant4,"a",@progbits
	.align	8
	.align		8
.nv.constant4:
        /*0000*/ 	.dword	_$_str
	.align		8
        /*0008*/ 	.dword	_$_str_$_2


//--------------------- .text.triton_poi_fused__native_batch_norm_legit_no_training_leaky_relu_7 --------------------------
	.section	.text.triton_poi_fused__native_batch_norm_legit_no_training_leaky_relu_7,"ax",@progbits
	.sectionflags	@"SHF_BARRIERS=1"
	.align	128
        .global         triton_poi_fused__native_batch_norm_legit_no_training_leaky_relu_7
        .type           triton_poi_fused__native_batch_norm_legit_no_training_leaky_relu_7,@function
        .size           triton_poi_fused__native_batch_norm_legit_no_training_leaky_relu_7,(.L_x_1 - triton_poi_fused__native_batch_norm_legit_no_training_leaky_relu_7)
        .other          triton_poi_fused__native_batch_norm_legit_no_training_leaky_relu_7,@"STO_CUDA_ENTRY STV_DEFAULT"
triton_poi_fused__native_batch_norm_legit_no_training_leaky_relu_7:
.text.triton_poi_fused__native_batch_norm_legit_no_training_leaky_relu_7:
[----:B------:R-:W0:Y:S02]  /*0000*/  LDC R1, c[0x0][0x28] ;  /* 0x00000a00ff017b82 */ /* 0x000e240000000800 */
[----:B------:R-:W1:Y:S01]  /*0010*/  S2R R4, SR_TID.X ;  /* 0x0000000000047919 */ /* 0x000e620000002100 */
[----:B------:R-:W2:Y:S01]  /*0020*/  LDC.64 R30, c[0x0][0x210] ;  /* 0x00008400ff1e7b82 */ /* 0x000ea20000000a00 */
[----:B------:R-:W-:Y:S02]  /*0030*/  CS2R R8, SRZ ;  /* 0x0000000000087805 */ /* 0x000fe4000001ff00 */
[----:B------:R-:W-:Y:S01]  /*0040*/  CS2R R10, SRZ ;  /* 0x00000000000a7805 */ /* 0x000fe2000001ff00 */
[----:B------:R-:W3:Y:S01]  /*0050*/  S2R R2, SR_CTAID.X ;  /* 0x0000000000027919 */ /* 0x000ee20000002500 */
[----:B------:R-:W-:Y:S01]  /*0060*/  ULDC.64 UR6, c[0x0][0x208] ;  /* 0x0000820000067ab9 */ /* 0x000fe20000000a00 */
[----:B------:R-:W-:Y:S02]  /*0070*/  CS2R R12, SRZ ;  /* 0x00000000000c7805 */ /* 0x000fe4000001ff00 */
[----:B------:R-:W-:Y:S01]  /*0080*/  CS2R R14, SRZ ;  /* 0x00000000000e7805 */ /* 0x000fe2000001ff00 */
[----:B------:R-:W4:Y:S01]  /*0090*/  S2R R3, SR_CTAID.Y ;  /* 0x0000000000037919 */ /* 0x000f220000002600 */
[----:B------:R-:W5:Y:S01]  /*00a0*/  LDC.64 R28, c[0x0][0x218] ;  /* 0x00008600ff1c7b82 */ /* 0x000f620000000a00 */
[----:B-1----:R-:W-:-:S02]  /*00b0*/  SHF.R.U32.HI R7, RZ, 0x5, R4 ;  /* 0x00000005ff077819 */ /* 0x002fc40000011604 */
[----:B------:R-:W-:Y:S02]  /*00c0*/  SHF.L.U32 R5, R4, 0x2, RZ ;  /* 0x0000000204057819 */ /* 0x000fe400000006ff */
[----:B---3--:R-:W-:Y:S02]  /*00d0*/  SHF.L.U32 R2, R2, 0x7, RZ ;  /* 0x0000000702027819 */ /* 0x008fe400000006ff */
[----:B------:R-:W-:Y:S01]  /*00e0*/  SGXT.U32 R7, R7, 0x3 ;  /* 0x000000030707781a */ /* 0x000fe20000000000 */
[----:B----4-:R-:W-:Y:S01]  /*00f0*/  IMAD.SHL.U32 R0, R3, 0x20, RZ ;  /* 0x0000002003007824 */ /* 0x010fe200078e00ff */
[----:B------:R-:W-:-:S04]  /*0100*/  LOP3.LUT R24, R2, 0x7c, R5, 0xf8, !PT ;  /* 0x0000007c02187812 */ /* 0x000fc800078ef805 */
[----:B------:R-:W-:Y:S02]  /*0110*/  LOP3.LUT R7, R0, R7, RZ, 0xfc, !PT ;  /* 0x0000000700077212 */ /* 0x000fe400078efcff */
[----:B------:R-:W-:-:S03]  /*0120*/  ISETP.GE.AND P0, PT, R24, 0x80, PT ;  /* 0x000000801800780c */ /* 0x000fc60003f06270 */
[----:B------:R-:W-:-:S04]  /*0130*/  IMAD R23, R7, 0x80, R24 ;  /* 0x0000008007177824 */ /* 0x000fc800078e0218 */
[----:B--2---:R-:W-:Y:S01]  /*0140*/  IMAD.WIDE R20, R23, 0x4, R30 ;  /* 0x0000000417147825 */ /* 0x004fe200078e021e */
[----:B------:R-:W-:-:S03]  /*0150*/  IADD3 R7, R23, 0x400, RZ ;  /* 0x0000040017077810 */ /* 0x000fc60007ffe0ff */
[----:B------:R-:W-:Y:S02]  /*0160*/  VIADD R25, R23, 0x800 ;  /* 0x0000080017197836 */ /* 0x000fe40000000000 */
[----:B------:R1:W2:Y:S01]  /*0170*/  @!P0 LDG.E.EL.128 R8, desc[UR6][R20.64] ;  /* 0x0000000614088981 */ /* 0x0002a2000c2e1d00 */
[----:B------:R-:W-:Y:S02]  /*0180*/  CS2R R16, SRZ ;  /* 0x0000000000107805 */ /* 0x000fe4000001ff00 */
[----:B------:R-:W-:Y:S02]  /*0190*/  CS2R R18, SRZ ;  /* 0x0000000000127805 */ /* 0x000fe4000001ff00 */
[----:B------:R-:W-:Y:S01]  /*01a0*/  IADD3 R27, R23, 0xc00, RZ ;  /* 0x00000c00171b7810 */ /* 0x000fe20007ffe0ff */
[----:B------:R-:W-:-:S04]  /*01b0*/  IMAD.WIDE R22, R25, 0x4, R30 ;  /* 0x0000000419167825 */ /* 0x000fc800078e021e */
[----:B------:R-:W-:Y:S01]  /*01c0*/  IMAD.WIDE R6, R7, 0x4, R30 ;  /* 0x0000000407067825 */ /* 0x000fe200078e021e */
[----:B------:R3:W4:Y:S01]  /*01d0*/  @!P0 LDG.E.EL.128 R16, desc[UR6][R22.64] ;  /* 0x0000000616108981 */ /* 0x000722000c2e1d00 */
[----:B-1----:R-:W-:Y:S02]  /*01e0*/  SHF.R.U32.HI R21, RZ, 0x3, R4 ;  /* 0x00000003ff157819 */ /* 0x002fe40000011604 */
[----:B------:R-:W-:Y:S01]  /*01f0*/  LOP3.LUT R0, R0, 0x1c, R5, 0xf8, !PT ;  /* 0x0000001c00007812 */ /* 0x000fe200078ef805 */
[----:B------:R1:W2:Y:S01]  /*0200*/  @!P0 LDG.E.EL.128 R12, desc[UR6][R6.64] ;  /* 0x00000006060c8981 */ /* 0x0002a2000c2e1d00 */
[----:B------:R-:W-:Y:S02]  /*0210*/  SGXT.U32 R21, R21, 0x5 ;  /* 0x000000051515781a */ /* 0x000fe40000000000 */
[----:B------:R-:W-:Y:S01]  /*0220*/  CS2R R4, SRZ ;  /* 0x0000000000047805 */ /* 0x000fe2000001ff00 */
[----:B-----5:R-:W-:Y:S01]  /*0230*/  IMAD.WIDE R28, R24, 0x4, R28 ;  /* 0x00000004181c7825 */ /* 0x020fe200078e021c */
[----:B------:R-:W-:-:S02]  /*0240*/  LOP3.LUT R2, R21, R2, RZ, 0xfc, !PT ;  /* 0x0000000215027212 */ /* 0x000fc400078efcff */
[----:B------:R-:W-:Y:S02]  /*0250*/  CS2R R20, SRZ ;  /* 0x0000000000147805 */ /* 0x000fe4000001ff00 */
[----:B---3--:R-:W-:Y:S01]  /*0260*/  CS2R R22, SRZ ;  /* 0x0000000000167805 */ /* 0x008fe2000001ff00 */
[----:B------:R-:W-:Y:S01]  /*0270*/  IMAD.WIDE R30, R27, 0x4, R30 ;  /* 0x000000041b1e7825 */ /* 0x000fe200078e021e */
[----:B-1----:R-:W-:Y:S01]  /*0280*/  CS2R R6, SRZ ;  /* 0x0000000000067805 */ /* 0x002fe2000001ff00 */
[----:B------:R-:W1:Y:S03]  /*0290*/  LDC.64 R26, c[0x0][0x220] ;  /* 0x00008800ff1a7b82 */ /* 0x000e660000000a00 */
[----:B------:R-:W2:Y:S04]  /*02a0*/  @!P0 LDG.E.EL.128 R20, desc[UR6][R28.64] ;  /* 0x000000061c148981 */ /* 0x000ea8000c2e1d00 */
[----:B------:R-:W3:Y:S01]  /*02b0*/  @!P0 LDG.E.EL.128 R4, desc[UR6][R30.64] ;  /* 0x000000061e048981 */ /* 0x000ee2000c2e1d00 */
[----:B-1----:R-:W-:-:S04]  /*02c0*/  IMAD.WIDE R26, R24, 0x4, R26 ;  /* 0x00000004181a7825 */ /* 0x002fc800078e021a */
[C---:B--2---:R-:W-:Y:S01]  /*02d0*/  FADD R8, -R20.reuse, R8 ;  /* 0x0000000814087221 */ /* 0x044fe20000000100 */
[C---:B------:R-:W-:Y:S01]  /*02e0*/  FADD R12, -R20.reuse, R12 ;  /* 0x0000000c140c7221 */ /* 0x040fe20000000100 */
[----:B----4-:R-:W-:Y:S01]  /*02f0*/  FADD R16, -R20, R16 ;  /* 0x0000001014107221 */ /* 0x010fe20000000100 */
[C---:B------:R-:W-:Y:S01]  /*0300*/  FADD R9, -R21.reuse, R9 ;  /* 0x0000000915097221 */ /* 0x040fe20000000100 */
[C---:B------:R-:W-:Y:S01]  /*0310*/  FADD R13, -R21.reuse, R13 ;  /* 0x0000000d150d7221 */ /* 0x040fe20000000100 */
[C---:B------:R-:W-:Y:S01]  /*0320*/  FADD R17, -R21.reuse, R17 ;  /* 0x0000001115117221 */ /* 0x040fe20000000100 */
[C---:B------:R-:W-:Y:S01]  /*0330*/  FADD R10, -R22.reuse, R10 ;  /* 0x0000000a160a7221 */ /* 0x040fe20000000100 */
[C---:B------:R-:W-:Y:S01]  /*0340*/  FADD R14, -R22.reuse, R14 ;  /* 0x0000000e160e7221 */ /* 0x040fe20000000100 */
[----:B------:R-:W-:Y:S01]  /*0350*/  FADD R18, -R22, R18 ;  /* 0x0000001216127221 */ /* 0x000fe20000000100 */
[----:B---3--:R-:W-:Y:S01]  /*0360*/  FADD R20, -R20, R4 ;  /* 0x0000000414147221 */ /* 0x008fe20000000100 */
[----:B------:R-:W-:Y:S01]  /*0370*/  FADD R21, -R21, R5 ;  /* 0x0000000515157221 */ /* 0x000fe20000000100 */
[----:B------:R-:W-:Y:S01]  /*0380*/  FADD R22, -R22, R6 ;  /* 0x0000000616167221 */ /* 0x000fe20000000100 */
[----:B------:R-:W-:Y:S01]  /*0390*/  FADD R29, -R23, R7 ;  /* 0x00000007171d7221 */ /* 0x000fe20000000100 */
[----:B------:R-:W-:-:S02]  /*03a0*/  CS2R R4, SRZ ;  /* 0x0000000000047805 */ /* 0x000fc4000001ff00 */
[----:B------:R-:W-:-:S06]  /*03b0*/  CS2R R6, SRZ ;  /* 0x0000000000067805 */ /* 0x000fcc000001ff00 */
[----:B------:R-:W2:Y:S01]  /*03c0*/  @!P0 LDG.E.EL.128 R4, desc[UR6][R26.64] ;  /* 0x000000061a048981 */ /* 0x000ea2000c2e1d00 */
[C---:B------:R-:W-:Y:S01]  /*03d0*/  FADD R11, -R23.reuse, R11 ;  /* 0x0000000b170b7221 */ /* 0x040fe20000000100 */
[C---:B------:R-:W-:Y:S01]  /*03e0*/  FADD R25, -R23.reuse, R15 ;  /* 0x0000000f17197221 */ /* 0x040fe20000000100 */
[----:B------:R-:W-:Y:S01]  /*03f0*/  FADD R19, -R23, R19 ;  /* 0x0000001317137221 */ /* 0x000fe20000000100 */
[----:B--2---:R-:W-:Y:S01]  /*0400*/  FADD R4, R4, 9.9999997473787516356e-06 ;  /* 0x3727c5ac04047421 */ /* 0x004fe20000000000 */
[----:B------:R-:W-:-:S03]  /*0410*/  FADD R23, R5, 9.9999997473787516356e-06 ;  /* 0x3727c5ac05177421 */ /* 0x000fc60000000000 */
[----:B------:R-:W1:Y:S01]  /*0420*/  MUFU.SQRT R15, R4 ;  /* 0x00000004000f7308 */ /* 0x000e620000002000 */
[----:B------:R-:W-:-:S07]  /*0430*/  FADD R7, R7, 9.9999997473787516356e-06 ;  /* 0x3727c5ac07077421 */ /* 0x000fce0000000000 */
[----:B------:R-:W2:Y:S01]  /*0440*/  MUFU.SQRT R23, R23 ;  /* 0x0000001700177308 */ /* 0x000ea20000002000 */
[----:B------:R-:W-:Y:S01]  /*0450*/  FADD R6, R6, 9.9999997473787516356e-06 ;  /* 0x3727c5ac06067421 */ /* 0x000fe20000000000 */
[----:B-1----:R-:W-:-:S06]  /*0460*/  FSETP.GT.AND P6, PT, R15, 8.50705917302346158658e+37, PT ;  /* 0x7e8000000f00780b */ /* 0x002fcc0003fc4000 */
[----:B------:R-:W1:Y:S01]  /*0470*/  MUFU.SQRT R7, R7 ;  /* 0x0000000700077308 */ /* 0x000e620000002000 */
[----:B------:R-:W-:-:S07]  /*0480*/  FSETP.GEU.AND P1, PT, R15, 1.175494350822287508e-38, PT ;  /* 0x008000000f00780b */ /* 0x000fce0003f2e000 */
[----:B------:R-:W3:Y:S01]  /*0490*/  MUFU.SQRT R5, R6 ;  /* 0x0000000600057308 */ /* 0x000ee20000002000 */
[C---:B--2---:R-:W-:Y:S01]  /*04a0*/  FSETP.GT.AND P2, PT, R23.reuse, 8.50705917302346158658e+37, PT ;  /* 0x7e8000001700780b */ /* 0x044fe20003f44000 */
[----:B------:R-:W-:Y:S01]  /*04b0*/  IMAD.MOV.U32 R4, RZ, RZ, 0x3e800000 ;  /* 0x3e800000ff047424 */ /* 0x000fe200078e00ff */
[----:B------:R-:W-:Y:S01]  /*04c0*/  FSETP.GEU.AND P3, PT, R23, 1.175494350822287508e-38, PT ;  /* 0x008000001700780b */ /* 0x000fe20003f6e000 */
[----:B------:R-:W-:-:S03]  /*04d0*/  @P6 FMUL R15, R15, 0.25 ;  /* 0x3e8000000f0f6820 */ /* 0x000fc60000400000 */
[----:B------:R-:W-:Y:S02]  /*04e0*/  FSEL R27, R4, 1, P6 ;  /* 0x3f800000041b7808 */ /* 0x000fe40003000000 */
[----:B-1----:R-:W-:Y:S01]  /*04f0*/  FSETP.GT.AND P6, PT, R7, 8.50705917302346158658e+37, PT ;  /* 0x7e8000000700780b */ /* 0x002fe20003fc4000 */
[----:B------:R-:W-:Y:S02]  /*0500*/  @!P1 FMUL R15, R15, 16777216 ;  /* 0x4b8000000f0f9820 */ /* 0x000fe40000400000 */
[----:B------:R-:W-:Y:S02]  /*0510*/  @!P1 FMUL R27, R27, 16777216 ;  /* 0x4b8000001b1b9820 */ /* 0x000fe40000400000 */
[----:B------:R-:W-:Y:S01]  /*0520*/  @P2 FMUL R23, R23, 0.25 ;  /* 0x3e80000017172820 */ /* 0x000fe20000400000 */
[----:B---3--:R-:W-:Y:S02]  /*0530*/  FSETP.GT.AND P4, PT, R5, 8.50705917302346158658e+37, PT ;  /* 0x7e8000000500780b */ /* 0x008fe40003f84000 */
[----:B------:R-:W-:Y:S01]  /*0540*/  FSETP.GEU.AND P1, PT, R7, 1.175494350822287508e-38, PT ;  /* 0x008000000700780b */ /* 0x000fe20003f2e000 */
[----:B------:R-:W1:Y:S01]  /*0550*/  MUFU.RCP R28, R15 ;  /* 0x0000000f001c7308 */ /* 0x000e620000001000 */
[----:B------:R-:W-:Y:S01]  /*0560*/  FSETP.GEU.AND P5, PT, R5, 1.175494350822287508e-38, PT ;  /* 0x008000000500780b */ /* 0x000fe20003fae000 */
[----:B------:R-:W-:-:S02]  /*0570*/  @!P3 FMUL R23, R23, 16777216 ;  /* 0x4b8000001717b820 */ /* 0x000fc40000400000 */
[----:B------:R-:W-:-:S04]  /*0580*/  @P6 FMUL R7, R7, 0.25 ;  /* 0x3e80000007076820 */ /* 0x000fc80000400000 */
[----:B------:R-:W2:Y:S02]  /*0590*/  MUFU.RCP R23, R23 ;  /* 0x0000001700177308 */ /* 0x000ea40000001000 */
[----:B------:R-:W-:Y:S01]  /*05a0*/  @P4 FMUL R5, R5, 0.25 ;  /* 0x3e80000005054820 */ /* 0x000fe20000400000 */
[----:B------:R-:W-:Y:S01]  /*05b0*/  FSEL R6, R4, 1, P2 ;  /* 0x3f80000004067808 */ /* 0x000fe20001000000 */
[----:B------:R-:W-:Y:S02]  /*05c0*/  @!P1 FMUL R7, R7, 16777216 ;  /* 0x4b80000007079820 */ /* 0x000fe40000400000 */
[----:B------:R-:W-:Y:S01]  /*05d0*/  @!P5 FMUL R5, R5, 16777216 ;  /* 0x4b8000000505d820 */ /* 0x000fe20000400000 */
[----:B-1----:R-:W-:Y:S01]  /*05e0*/  FMUL R28, R28, R27 ;  /* 0x0000001b1c1c7220 */ /* 0x002fe20000400000 */
[----:B------:R-:W-:Y:S01]  /*05f0*/  @!P3 FMUL R6, R6, 16777216 ;  /* 0x4b8000000606b820 */ /* 0x000fe20000400000 */
[----:B------:R-:W1:Y:S01]  /*0600*/  LDC.64 R26, c[0x0][0x228] ;  /* 0x00008a00ff1a7b82 */ /* 0x000e620000000a00 */
[----:B------:R-:W3:Y:S02]  /*0610*/  MUFU.RCP R7, R7 ;  /* 0x0000000700077308 */ /* 0x000ee40000001000 */
[----:B--2---:R-:W-:-:S06]  /*0620*/  FMUL R15, R23, R6 ;  /* 0x00000006170f7220 */ /* 0x004fcc0000400000 */
[----:B------:R-:W2:Y:S01]  /*0630*/  MUFU.RCP R5, R5 ;  /* 0x0000000500057308 */ /* 0x000ea20000001000 */
[C---:B------:R-:W-:Y:S02]  /*0640*/  FSEL R6, R4.reuse, 1, P4 ;  /* 0x3f80000004067808 */ /* 0x040fe40002000000 */
[----:B------:R-:W-:-:S03]  /*0650*/  FSEL R4, R4, 1, P6 ;  /* 0x3f80000004047808 */ /* 0x000fc60003000000 */
[----:B------:R-:W-:Y:S02]  /*0660*/  @!P5 FMUL R6, R6, 16777216 ;  /* 0x4b8000000606d820 */ /* 0x000fe40000400000 */
[----:B------:R-:W-:-:S04]  /*0670*/  @!P1 FMUL R4, R4, 16777216 ;  /* 0x4b80000004049820 */ /* 0x000fc80000400000 */
[----:B---3--:R-:W-:Y:S01]  /*0680*/  FMUL R30, R7, R4 ;  /* 0x00000004071e7220 */ /* 0x008fe20000400000 */
[----:B--2---:R-:W-:-:S03]  /*0690*/  FMUL R23, R5, R6 ;  /* 0x0000000605177220 */ /* 0x004fc60000400000 */
[C---:B------:R-:W-:Y:S01]  /*06a0*/  FMUL R4, R30.reuse, R29 ;  /* 0x0000001d1e047220 */ /* 0x040fe20000400000 */
[C---:B------:R-:W-:Y:S01]  /*06b0*/  FMUL R6, R30.reuse, R19 ;  /* 0x000000131e067220 */ /* 0x040fe20000400000 */
[C---:B------:R-:W-:Y:S01]  /*06c0*/  FMUL R5, R30.reuse, R25 ;  /* 0x000000191e057220 */ /* 0x040fe20000400000 */
[----:B------:R-:W-:Y:S01]  /*06d0*/  FMUL R7, R30, R11 ;  /* 0x0000000b1e077220 */ /* 0x000fe20000400000 */
[C---:B------:R-:W-:Y:S01]  /*06e0*/  FMUL R22, R23.reuse, R22 ;  /* 0x0000001617167220 */ /* 0x040fe20000400000 */
[C---:B------:R-:W-:Y:S01]  /*06f0*/  FMUL R18, R23.reuse, R18 ;  /* 0x0000001217127220 */ /* 0x040fe20000400000 */
[C---:B------:R-:W-:Y:S01]  /*0700*/  FMUL R19, R23.reuse, R14 ;  /* 0x0000000e17137220 */ /* 0x040fe20000400000 */
[C---:B------:R-:W-:Y:S01]  /*0710*/  FMUL R20, R28.reuse, R20 ;  /* 0x000000141c147220 */ /* 0x040fe20000400000 */
[C---:B------:R-:W-:Y:S01]  /*0720*/  FMUL R16, R28.reuse, R16 ;  /* 0x000000101c107220 */ /* 0x040fe20000400000 */
[C---:B------:R-:W-:Y:S01]  /*0730*/  FMUL R30, R28.reuse, R12 ;  /* 0x0000000c1c1e7220 */ /* 0x040fe20000400000 */
[----:B------:R-:W-:Y:S01]  /*0740*/  FMUL R23, R23, R10 ;  /* 0x0000000a17177220 */ /* 0x000fe20000400000 */
[----:B------:R-:W-:Y:S01]  /*0750*/  FMUL R29, R15, R9 ;  /* 0x000000090f1d7220 */ /* 0x000fe20000400000 */
[----:B------:R-:W-:Y:S01]  /*0760*/  FMUL R28, R28, R8 ;  /* 0x000000081c1c7220 */ /* 0x000fe20000400000 */
[----:B------:R-:W-:-:S02]  /*0770*/  CS2R R8, SRZ ;  /* 0x0000000000087805 */ /* 0x000fc4000001ff00 */
[----:B------:R-:W-:Y:S01]  /*0780*/  CS2R R10, SRZ ;  /* 0x00000000000a7805 */ /* 0x000fe2000001ff00 */
[----:B-1----:R-:W-:-:S05]  /*0790*/  IMAD.WIDE R26, R24, 0x4, R26 ;  /* 0x00000004181a7825 */ /* 0x002fca00078e021a */
[----:B------:R1:W2:Y:S02]  /*07a0*/  @!P0 LDG.E.EL.128 R8, desc[UR6][R26.64] ;  /* 0x000000061a088981 */ /* 0x0002a4000c2e1d00 */
[----:B-1----:R-:W1:Y:S01]  /*07b0*/  LDC.64 R26, c[0x0][0x230] ;  /* 0x00008c00ff1a7b82 */ /* 0x002e620000000a00 */
[C---:B------:R-:W-:Y:S01]  /*07c0*/  FMUL R21, R15.reuse, R21 ;  /* 0x000000150f157220 */ /* 0x040fe20000400000 */
[C---:B------:R-:W-:Y:S01]  /*07d0*/  FMUL R17, R15.reuse, R17 ;  /* 0x000000110f117220 */ /* 0x040fe20000400000 */
[----:B------:R-:W-:Y:S01]  /*07e0*/  FMUL R25, R15, R13 ;  /* 0x0000000d0f197220 */ /* 0x000fe20000400000 */
[----:B------:R-:W-:Y:S02]  /*07f0*/  CS2R R12, SRZ ;  /* 0x00000000000c7805 */ /* 0x000fe4000001ff00 */
[----:B------:R-:W-:Y:S01]  /*0800*/  CS2R R14, SRZ ;  /* 0x00000000000e7805 */ /* 0x000fe2000001ff00 */
[----:B-1----:R-:W-:-:S05]  /*0810*/  IMAD.WIDE R26, R24, 0x4, R26 ;  /* 0x00000004181a7825 */ /* 0x002fca00078e021a */
[----:B------:R-:W2:Y:S01]  /*0820*/  @!P0 LDG.E.EL.128 R12, desc[UR6][R26.64] ;  /* 0x000000061a0c8981 */ /* 0x000ea2000c2e1d00 */
[----:B------:R-:W1:Y:S01]  /*0830*/  S2UR UR5, SR_CgaCtaId ;  /* 0x00000000000579c3 */ /* 0x000e620000008800 */
[----:B------:R-:W-:Y:S02]  /*0840*/  UMOV UR4, 0x400 ;  /* 0x0000040000047882 */ /* 0x000fe40000000000 */
[----:B-1----:R-:W-:Y:S01]  /*0850*/  UPRMT UR4, UR5, 0x654, UR4 ;  /* 0x0000065405047896 */ /* 0x002fe20008000004 */
[----:B------:R-:W-:-:S04]  /*0860*/  SHF.R.S32.HI R3, RZ, 0x1a, R3 ;  /* 0x0000001aff037819 */ /* 0x000fc80000011403 */
[----:B------:R-:W-:-:S04]  /*0870*/  SGXT R3, R3, 0x1 ;  /* 0x000000010303781a */ /* 0x000fc80000000200 */
[----:B------:R-:W-:Y:S01]  /*0880*/  LEA.HI R3, R3, R0, RZ, 0x8 ;  /* 0x0000000003037211 */ /* 0x000fe200078f40ff */
[-CC-:B--2---:R-:W-:Y:S01]  /*0890*/  FFMA R28, R28, R8.reuse, R12.reuse ;  /* 0x000000081c1c7223 */ /* 0x184fe2000000000c */
[-CC-:B------:R-:W-:Y:S01]  /*08a0*/  FFMA R30, R30, R8.reuse, R12.reuse ;  /* 0x000000081e1e7223 */ /* 0x180fe2000000000c */
[-CC-:B------:R-:W-:Y:S01]  /*08b0*/  FFMA R16, R16, R8.reuse, R12.reuse ;  /* 0x0000000810107223 */ /* 0x180fe2000000000c */
[----:B------:R-:W-:Y:S02]  /*08c0*/  FFMA R12, R20, R8, R12 ;  /* 0x00000008140c7223 */ /* 0x000fe4000000000c */
[----:B------:R-:W1:Y:S01]  /*08d0*/  S2R R8, SR_TID.X ;  /* 0x0000000000087919 */ /* 0x000e620000002100 */
[----:B------:R-:W-:Y:S01]  /*08e0*/  FSETP.GT.AND P0, PT, R28, RZ, PT ;  /* 0x000000ff1c00720b */ /* 0x000fe20003f04000 */
[-CC-:B------:R-:W-:Y:S01]  /*08f0*/  FFMA R23, R23, R10.reuse, R14.reuse ;  /* 0x0000000a17177223 */ /* 0x180fe2000000000e */
[----:B------:R-:W-:-:S04]  /*0900*/  FFMA R19, R19, R10, R14 ;  /* 0x0000000a13137223 */ /* 0x000fc8000000000e */
[----:B------:R-:W-:Y:S01]  /*0910*/  FSETP.GT.AND P1, PT, R23, RZ, PT ;  /* 0x000000ff1700720b */ /* 0x000fe20003f24000 */
[----:B------:R-:W-:-:S06]  /*0920*/  FFMA R7, R7, R11, R15 ;  /* 0x0000000b07077223 */ /* 0x000fcc000000000f */
[----:B------:R-:W-:Y:S01]  /*0930*/  @!P0 FMUL R28, R28, 0.20000000298023223877 ;  /* 0x3e4ccccd1c1c8820 */ /* 0x000fe20000400000 */
[----:B------:R-:W-:Y:S01]  /*0940*/  FSETP.GT.AND P0, PT, R19, RZ, PT ;  /* 0x000000ff1300720b */ /* 0x000fe20003f04000 */
[-CC-:B------:R-:W-:Y:S01]  /*0950*/  FFMA R29, R29, R9.reuse, R13.reuse ;  /* 0x000000091d1d7223 */ /* 0x180fe2000000000d */
[-CC-:B------:R-:W-:Y:S01]  /*0960*/  FFMA R25, R25, R9.reuse, R13.reuse ;  /* 0x0000000919197223 */ /* 0x180fe2000000000d */
[-CC-:B------:R-:W-:Y:S01]  /*0970*/  FFMA R17, R17, R9.reuse, R13.reuse ;  /* 0x0000000911117223 */ /* 0x180fe2000000000d */
[-CC-:B------:R-:W-:Y:S01]  /*0980*/  FFMA R18, R18, R10.reuse, R14.reuse ;  /* 0x0000000a12127223 */ /* 0x180fe2000000000e */
[----:B------:R-:W-:Y:S01]  /*0990*/  FSETP.GT.AND P3, PT, R30, RZ, PT ;  /* 0x000000ff1e00720b */ /* 0x000fe20003f64000 */
[----:B------:R-:W-:Y:S01]  /*09a0*/  FFMA R9, R21, R9, R13 ;  /* 0x0000000915097223 */ /* 0x000fe2000000000d */
[----:B------:R-:W-:Y:S01]  /*09b0*/  FFMA R10, R22, R10, R14 ;  /* 0x0000000a160a7223 */ /* 0x000fe2000000000e */
[----:B------:R-:W-:Y:S01]  /*09c0*/  FFMA R5, R5, R11, R15 ;  /* 0x0000000b05057223 */ /* 0x000fe2000000000f */
[----:B------:R-:W-:-:S02]  /*09d0*/  FSETP.GT.AND P4, PT, R7, RZ, PT ;  /* 0x000000ff0700720b */ /* 0x000fc40003f84000 */
[----:B------:R-:W-:Y:S01]  /*09e0*/  FSETP.GT.AND P6, PT, R29, RZ, PT ;  /* 0x000000ff1d00720b */ /* 0x000fe20003fc4000 */
[----:B------:R-:W-:Y:S01]  /*09f0*/  @!P1 FMUL R23, R23, 0.20000000298023223877 ;  /* 0x3e4ccccd17179820 */ /* 0x000fe20000400000 */
[----:B------:R-:W-:Y:S02]  /*0a00*/  FSETP.GT.AND P5, PT, R25, RZ, PT ;  /* 0x000000ff1900720b */ /* 0x000fe40003fa4000 */
[----:B-1----:R-:W-:Y:S02]  /*0a10*/  SHF.R.U32.HI R14, RZ, 0x5, R8 ;  /* 0x00000005ff0e7819 */ /* 0x002fe40000011608 */
[----:B------:R-:W-:Y:S01]  /*0a20*/  SHF.L.U32 R13, R8, 0x7, RZ ;  /* 0x00000007080d7819 */ /* 0x000fe200000006ff */
[----:B------:R-:W-:Y:S01]  /*0a30*/  @!P0 FMUL R19, R19, 0.20000000298023223877 ;  /* 0x3e4ccccd13138820 */ /* 0x000fe20000400000 */
[----:B------:R-:W-:Y:S02]  /*0a40*/  SGXT.U32 R14, R14, 0x3 ;  /* 0x000000030e0e781a */ /* 0x000fe40000000000 */
[----:B------:R-:W-:-:S02]  /*0a50*/  LOP3.LUT R13, R13, 0xf80, RZ, 0xc0, !PT ;  /* 0x00000f800d0d7812 */ /* 0x000fc400078ec0ff */
[----:B------:R-:W-:Y:S02]  /*0a60*/  FSETP.GT.AND P1, PT, R5, RZ, PT ;  /* 0x000000ff0500720b */ /* 0x000fe40003f24000 */
[----:B------:R-:W-:Y:S01]  /*0a70*/  FSETP.GT.AND P0, PT, R12, RZ, PT ;  /* 0x000000ff0c00720b */ /* 0x000fe20003f04000 */
[-CC-:B------:R-:W-:Y:S01]  /*0a80*/  FFMA R21, R4, R11.reuse, R15.reuse ;  /* 0x0000000b04157223 */ /* 0x180fe2000000000f */
[C---:B------:R-:W-:Y:S01]  /*0a90*/  LOP3.LUT R4, R13.reuse, R14, RZ, 0xfc, !PT ;  /* 0x0000000e0d047212 */ /* 0x040fe200078efcff */
[----:B------:R-:W-:Y:S01]  /*0aa0*/  FFMA R6, R6, R11, R15 ;  /* 0x0000000b06067223 */ /* 0x000fe2000000000f */
[C---:B------:R-:W-:Y:S01]  /*0ab0*/  LOP3.LUT R14, R13.reuse, 0x20, RZ, 0xfc, !PT ;  /* 0x000000200d0e7812 */ /* 0x040fe200078efcff */
[----:B------:R-:W-:Y:S01]  /*0ac0*/  @!P3 FMUL R30, R30, 0.20000000298023223877 ;  /* 0x3e4ccccd1e1eb820 */ /* 0x000fe20000400000 */
[----:B------:R-:W-:Y:S01]  /*0ad0*/  LOP3.LUT R15, R13, 0x40, RZ, 0xfc, !PT ;  /* 0x000000400d0f7812 */ /* 0x000fe200078efcff */
[----:B------:R-:W-:Y:S01]  /*0ae0*/  @!P4 FMUL R7, R7, 0.20000000298023223877 ;  /* 0x3e4ccccd0707c820 */ /* 0x000fe20000400000 */
[----:B------:R-:W-:-:S02]  /*0af0*/  LEA.HI R11, R13, UR4, RZ, 0x1f ;  /* 0x000000040d0b7c11 */ /* 0x000fc4000f8ff8ff */
[----:B------:R-:W-:Y:S02]  /*0b00*/  LOP3.LUT R20, R13, 0x60, RZ, 0xfc, !PT ;  /* 0x000000600d147812 */ /* 0x000fe400078efcff */
[----:B------:R-:W-:Y:S01]  /*0b10*/  FSETP.GT.AND P3, PT, R16, RZ, PT ;  /* 0x000000ff1000720b */ /* 0x000fe20003f64000 */
[----:B------:R-:W-:Y:S01]  /*0b20*/  @!P6 FMUL R29, R29, 0.20000000298023223877 ;  /* 0x3e4ccccd1d1de820 */ /* 0x000fe20000400000 */
[----:B------:R-:W-:Y:S02]  /*0b30*/  LEA.HI R13, R14, UR4, RZ, 0x1f ;  /* 0x000000040e0d7c11 */ /* 0x000fe4000f8ff8ff */
[----:B------:R-:W-:Y:S02]  /*0b40*/  FSETP.GT.AND P4, PT, R17, RZ, PT ;  /* 0x000000ff1100720b */ /* 0x000fe40003f84000 */
[----:B------:R-:W-:Y:S01]  /*0b50*/  FSETP.GT.AND P2, PT, R18, RZ, PT ;  /* 0x000000ff1200720b */ /* 0x000fe20003f44000 */
[----:B------:R-:W-:Y:S01]  /*0b60*/  @!P5 FMUL R25, R25, 0.20000000298023223877 ;  /* 0x3e4ccccd1919d820 */ /* 0x000fe20000400000 */
[----:B------:R-:W-:-:S02]  /*0b70*/  LEA.HI R15, R15, UR4, RZ, 0x1f ;  /* 0x000000040f0f7c11 */ /* 0x000fc4000f8ff8ff */
[----:B------:R-:W-:Y:S01]  /*0b80*/  FSETP.GT.AND P6, PT, R6, RZ, PT ;  /* 0x000000ff0600720b */ /* 0x000fe20003fc4000 */
[----:B------:R-:W-:Y:S01]  /*0b90*/  @!P1 FMUL R5, R5, 0.20000000298023223877 ;  /* 0x3e4ccccd05059820 */ /* 0x000fe20000400000 */
[----:B------:R-:W-:Y:S01]  /*0ba0*/  LEA.HI R27, R20, UR4, RZ, 0x1f ;  /* 0x00000004141b7c11 */ /* 0x000fe2000f8ff8ff */
[C---:B------:R-:W-:Y:S01]  /*0bb0*/  IMAD R14, R4.reuse, 0x4, R13 ;  /* 0x00000004040e7824 */ /* 0x040fe200078e020d */
[----:B------:R-:W-:Y:S01]  /*0bc0*/  LEA R11, R4, R11, 0x2 ;  /* 0x0000000b040b7211 */ /* 0x000fe200078e10ff */
[----:B------:R-:W-:Y:S01]  /*0bd0*/  @!P0 FMUL R12, R12, 0.20000000298023223877 ;  /* 0x3e4ccccd0c0c8820 */ /* 0x000fe20000400000 */
[----:B------:R-:W-:Y:S02]  /*0be0*/  FSETP.GT.AND P5, PT, R9, RZ, PT ;  /* 0x000000ff0900720b */ /* 0x000fe40003fa4000 */
[----:B------:R-:W-:Y:S02]  /*0bf0*/  FSETP.GT.AND P1, PT, R10, RZ, PT ;  /* 0x000000ff0a00720b */ /* 0x000fe40003f24000 */
[----:B------:R-:W-:-:S02]  /*0c00*/  LEA R13, R4, R15, 0x2 ;  /* 0x0000000f040d7211 */ /* 0x000fc400078e10ff */
[----:B------:R-:W-:Y:S02]  /*0c10*/  FSETP.GT.AND P0, PT, R21, RZ, PT ;  /* 0x000000ff1500720b */ /* 0x000fe40003f04000 */
[----:B------:R-:W-:Y:S01]  /*0c20*/  LEA R22, R4, R27, 0x2 ;  /* 0x0000001b04167211 */ /* 0x000fe200078e10ff */
[----:B------:R-:W-:Y:S01]  /*0c30*/  STS [R11], R28 ;  /* 0x0000001c0b007388 */ /* 0x000fe20000000800 */
[----:B------:R-:W-:-:S03]  /*0c40*/  @!P3 FMUL R16, R16, 0.20000000298023223877 ;  /* 0x3e4ccccd1010b820 */ /* 0x000fc60000400000 */
[----:B------:R-:W-:Y:S01]  /*0c50*/  STS [R14+0x80], R29 ;  /* 0x0000801d0e007388 */ /* 0x000fe20000000800 */
        /* <DEDUP_REMOVED lines=8> */
[----:B------:R-:W-:-:S03]  /*0ce0*/  IMAD.SHL.U32 R20, R8, 0x4, RZ ;  /* 0x0000000408147824 */ /* 0x000fc600078e00ff */
[----:B------:R-:W-:Y:S01]  /*0cf0*/  STS [R13+0x120], R19 ;  /* 0x000120130d007388 */ /* 0x000fe20000000800 */
[----:B------:R-:W-:-:S03]  /*0d00*/  @!P1 FMUL R10, R10, 0.20000000298023223877 ;  /* 0x3e4ccccd0a0a9820 */ /* 0x000fc60000400000 */
[----:B------:R-:W-:Y:S01]  /*0d10*/  STS [R22+0x1a0], R5 ;  /* 0x0001a00516007388 */ /* 0x000fe20000000800 */
[----:B------:R-:W-:-:S03]  /*0d20*/  @!P0 FMUL R21, R21, 0.20000000298023223877 ;  /* 0x3e4ccccd15158820 */ /* 0x000fc60000400000 */
[----:B------:R-:W-:Y:S04]  /*0d30*/  STS [R11+0x40], R16 ;  /* 0x000040100b007388 */ /* 0x000fe80000000800 */
[----:B------:R1:W-:Y:S04]  /*0d40*/  STS [R14+0xc0], R17 ;  /* 0x0000c0110e007388 */ /* 0x0003e80000000800 */
[----:B------:R-:W-:Y:S01]  /*0d50*/  STS [R13+0x140], R18 ;  /* 0x000140120d007388 */ /* 0x000fe20000000800 */
[----:B------:R-:W-:-:S03]  /*0d60*/  LOP3.LUT R20, R20, 0x3fc, RZ, 0xc0, !PT ;  /* 0x000003fc14147812 */ /* 0x000fc600078ec0ff */
[----:B------:R2:W-:Y:S01]  /*0d70*/  STS [R22+0x1c0], R6 ;  /* 0x0001c00616007388 */ /* 0x0005e20000000800 */
[----:B------:R-:W-:Y:S01]  /*0d80*/  SHF.L.U32 R8, R8, 0x1, RZ ;  /* 0x0000000108087819 */ /* 0x000fe200000006ff */
[----:B-1----:R-:W1:Y:S02]  /*0d90*/  LDC.64 R16, c[0x0][0x238] ;  /* 0x00008e00ff107b82 */ /* 0x002e640000000a00 */
[----:B------:R-:W-:Y:S04]  /*0da0*/  STS [R11+0x60], R12 ;  /* 0x0000600c0b007388 */ /* 0x000fe80000000800 */
[----:B------:R3:W-:Y:S04]  /*0db0*/  STS [R14+0xe0], R9 ;  /* 0x0000e0090e007388 */ /* 0x0007e80000000800 */
[----:B------:R-:W-:Y:S01]  /*0dc0*/  STS [R13+0x160], R10 ;  /* 0x0001600a0d007388 */ /* 0x000fe20000000800 */
[----:B------:R-:W-:-:S03]  /*0dd0*/  LOP3.LUT R4, R20, 0x400, RZ, 0xfc, !PT ;  /* 0x0000040014047812 */ /* 0x000fc600078efcff */
[----:B------:R4:W-:Y:S01]  /*0de0*/  STS [R22+0x1e0], R21 ;  /* 0x0001e01516007388 */ /* 0x0009e20000000800 */
[----:B------:R-:W-:Y:S02]  /*0df0*/  LOP3.LUT R5, R20, 0x800, RZ, 0xfc, !PT ;  /* 0x0000080014057812 */ /* 0x000fe400078efcff */
[----:B------:R-:W-:Y:S02]  /*0e00*/  SHF.R.U32.HI R4, RZ, 0x1, R4 ;  /* 0x00000001ff047819 */ /* 0x000fe40000011604 */
[----:B------:R-:W-:Y:S02]  /*0e10*/  SHF.R.U32.HI R5, RZ, 0x1, R5 ;  /* 0x00000001ff057819 */ /* 0x000fe40000011605 */
[----:B------:R-:W-:Y:S02]  /*0e20*/  LOP3.LUT R8, R8, 0x1f0, RZ, 0xc0, !PT ;  /* 0x000001f008087812 */ /* 0x000fe400078ec0ff */
[----:B------:R-:W-:Y:S02]  /*0e30*/  LOP3.LUT R4, R4, 0x3f0, RZ, 0xc0, !PT ;  /* 0x000003f004047812 */ /* 0x000fe400078ec0ff */
[----:B--2---:R-:W-:-:S02]  /*0e40*/  LOP3.LUT R6, R5, 0x5f0, RZ, 0xc0, !PT ;  /* 0x000005f005067812 */ /* 0x004fc400078ec0ff */
[----:B------:R-:W-:Y:S01]  /*0e50*/  IADD3 R5, R8, UR4, RZ ;  /* 0x0000000408057c10 */ /* 0x000fe2000fffe0ff */
[----:B------:R-:W-:Y:S01]  /*0e60*/  VIADD R7, R4, UR4 ;  /* 0x0000000404077c36 */ /* 0x000fe20008000000 */
[----:B---3--:R-:W-:Y:S02]  /*0e70*/  IADD3 R9, R6, UR4, RZ ;  /* 0x0000000406097c10 */ /* 0x008fe4000fffe0ff */
[C---:B------:R-:W-:Y:S01]  /*0e80*/  LEA R5, R20.reuse, R5, 0x2 ;  /* 0x0000000514057211 */ /* 0x040fe200078e10ff */
[C---:B------:R-:W-:Y:S01]  /*0e90*/  IMAD R8, R20.reuse, 0x4, R7 ;  /* 0x0000000414087824 */ /* 0x040fe200078e0207 */
[----:B------:R-:W-:Y:S01]  /*0ea0*/  BAR.SYNC.DEFER_BLOCKING 0x0 ;  /* 0x0000000000007b1d */ /* 0x000fe20000010000 */
[----:B------:R-:W-:Y:S02]  /*0eb0*/  LEA R12, R20, R9, 0x2 ;  /* 0x00000009140c7211 */ /* 0x000fe400078e10ff */
[C---:B------:R-:W-:Y:S02]  /*0ec0*/  SHF.L.U32 R18, R3.reuse, 0x7, RZ ;  /* 0x0000000703127819 */ /* 0x040fe400000006ff */
[----:B------:R-:W-:-:S02]  /*0ed0*/  LOP3.LUT R19, R3, 0xffffff00, RZ, 0xc0, !PT ;  /* 0xffffff0003137812 */ /* 0x000fc400078ec0ff */
[----:B------:R-:W-:Y:S01]  /*0ee0*/  LOP3.LUT R18, R18, 0xffff8000, RZ, 0xc0, !PT ;  /* 0xffff800012127812 */ /* 0x000fe200078ec0ff */
[----:B------:R-:W2:Y:S04]  /*0ef0*/  LDS.128 R4, [R5] ;  /* 0x0000000005047984 */ /* 0x000ea80000000c00 */
[----:B------:R-:W3:Y:S04]  /*0f00*/  LDS.128 R8, [R8+0x1000] ;  /* 0x0010000008087984 */ /* 0x000ee80000000c00 */
[----:B------:R-:W5:Y:S01]  /*0f10*/  LDS.128 R12, [R12+0x2000] ;  /* 0x002000000c0c7984 */ /* 0x000f620000000c00 */
[----:B------:R-:W-:-:S02]  /*0f20*/  IADD3 R19, R18, R0, -R19 ;  /* 0x0000000012137210 */ /* 0x000fc40007ffe813 */
[----:B------:R-:W-:Y:S02]  /*0f30*/  LOP3.LUT R0, R20, 0xc00, RZ, 0xfc, !PT ;  /* 0x00000c0014007812 */ /* 0x000fe400078efcff */
[C---:B----4-:R-:W-:Y:S02]  /*0f40*/  LOP3.LUT R22, R2.reuse, 0x20, RZ, 0xfc, !PT ;  /* 0x0000002002167812 */ /* 0x050fe400078efcff */
[C---:B------:R-:W-:Y:S02]  /*0f50*/  LOP3.LUT R18, R2.reuse, 0x40, RZ, 0xfc, !PT ;  /* 0x0000004002127812 */ /* 0x040fe400078efcff */
[----:B------:R-:W-:Y:S02]  /*0f60*/  SHF.R.U32.HI R3, RZ, 0x1, R0 ;  /* 0x00000001ff037819 */ /* 0x000fe40000011600 */
[C---:B------:R-:W-:Y:S02]  /*0f70*/  LOP3.LUT R0, R2.reuse, 0x60, RZ, 0xfc, !PT ;  /* 0x0000006002007812 */ /* 0x040fe400078efcff */
[----:B------:R-:W-:-:S02]  /*0f80*/  ISETP.GE.AND P0, PT, R2, 0x80, PT ;  /* 0x000000800200780c */ /* 0x000fc40003f06270 */
[----:B------:R-:W-:Y:S02]  /*0f90*/  ISETP.GE.AND P1, PT, R22, 0x80, PT ;  /* 0x000000801600780c */ /* 0x000fe40003f26270 */
[----:B------:R-:W-:Y:S02]  /*0fa0*/  ISETP.GE.AND P2, PT, R18, 0x80, PT ;  /* 0x000000801200780c */ /* 0x000fe40003f46270 */
[----:B------:R-:W-:Y:S01]  /*0fb0*/  LOP3.LUT R21, R3, 0x7f0, RZ, 0xc0, !PT ;  /* 0x000007f003157812 */ /* 0x000fe200078ec0ff */
[----:B------:R-:W-:Y:S01]  /*0fc0*/  IMAD R3, R2, 0x100, R19 ;  /* 0x0000010002037824 */ /* 0x000fe200078e0213 */
[----:B------:R-:W-:Y:S02]  /*0fd0*/  ISETP.GE.AND P3, PT, R0, 0x80, PT ;  /* 0x000000800000780c */ /* 0x000fe40003f66270 */
[-C--:B------:R-:W-:Y:S02]  /*0fe0*/  LEA R23, R22, R19.reuse, 0x8 ;  /* 0x0000001316177211 */ /* 0x080fe400078e40ff */
[----:B------:R-:W-:Y:S01]  /*0ff0*/  LEA R25, R18, R19, 0x8 ;  /* 0x0000001312197211 */ /* 0x000fe200078e40ff */
[----:B-1----:R-:W-:-:S04]  /*1000*/  IMAD.WIDE R2, R3, 0x4, R16 ;  /* 0x0000000403027825 */ /* 0x002fc800078e0210 */
[----:B------:R-:W-:-:S04]  /*1010*/  IMAD.WIDE R22, R23, 0x4, R16 ;  /* 0x0000000417167825 */ /* 0x000fc800078e0210 */
[----:B------:R-:W-:Y:S01]  /*1020*/  IMAD.WIDE R24, R25, 0x4, R16 ;  /* 0x0000000419187825 */ /* 0x000fe200078e0210 */
[----:B--2---:R1:W-:Y:S03]  /*1030*/  @!P0 STG.E.128 desc[UR6][R2.64], R4 ;  /* 0x0000000402008986 */ /* 0x0043e6000c101d06 */
[----:B------:R-:W-:Y:S01]  /*1040*/  VIADD R21, R21, UR4 ;  /* 0x0000000415157c36 */ /* 0x000fe20008000000 */
[----:B---3--:R1:W-:Y:S04]  /*1050*/  @!P1 STG.E.128 desc[UR6][R22.64], R8 ;  /* 0x0000000816009986 */ /* 0x0083e8000c101d06 */
[----:B-----5:R1:W-:Y:S01]  /*1060*/  @!P2 STG.E.128 desc[UR6][R24.64], R12 ;  /* 0x0000000c1800a986 */ /* 0x0203e2000c101d06 */
[----:B------:R-:W-:Y:S01]  /*1070*/  LEA R21, R20, R21, 0x2 ;  /* 0x0000001514157211 */ /* 0x000fe200078e10ff */
[----:B------:R-:W-:Y:S06]  /*1080*/  @P3 EXIT ;  /* 0x000000000000394d */ /* 0x000fec0003800000 */
[----:B-1----:R-:W0:Y:S01]  /*1090*/  LDS.128 R20, [R21+0x3000] ;  /* 0x0030000015147984 */ /* 0x002e220000000c00 */
[----:B------:R-:W-:-:S05]  /*10a0*/  LEA R19, R0, R19, 0x8 ;  /* 0x0000001300137211 */ /* 0x000fca00078e40ff */
[----:B------:R-:W-:-:S05]  /*10b0*/  IMAD.WIDE R16, R19, 0x4, R16 ;  /* 0x0000000413107825 */ /* 0x000fca00078e0210 */
[----:B0-----:R-:W-:Y:S01]  /*10c0*/  STG.E.128 desc[UR6][R16.64], R20 ;  /* 0x0000001410007986 */ /* 0x001fe2000c101d06 */
[----:B------:R-:W-:Y:S05]  /*10d0*/  EXIT ;  /* 0x000000000000794d */ /* 0x000fea0003800000 */
.L_x_0:
[----:B------:R-:W-:-:S00]  /*10e0*/  BRA `(.L_x_0) ;  /* 0xfffffffc00fc7947 */ /* 0x000fc0000383ffff */
[----:B------:R-:W-:-:S00]  /*10f0*/  NOP ;  /* 0x0000000000007918 */ /* 0x000fc00000000000 */
        /* <DEDUP_REMOVED lines=8> */
.L_x_1:


//--------------------- .nv.global.init           --------------------------
	.section	.nv.global.init,"aw",@progbits
.nv.global.init:
	.type		_$_str,@object
	.size		_$_str,(_$_str_$_2 - _$_str)
_$_str:
        /*0000*/ 	.byte	0x5f, 0x5f, 0x43, 0x55, 0x44, 0x41, 0x5f, 0x46, 0x54, 0x5a, 0x00
	.type		_$_str_$_2,@object
	.size		_$_str_$_2,(.L_1 - _$_str_$_2)
_$_str_$_2:
        /*000b*/ 	.byte	0x5f, 0x5f, 0x43, 0x55, 0x44, 0x41, 0x5f, 0x50, 0x52, 0x45, 0x43, 0x5f, 0x53, 0x51, 0x52, 0x54
        /*001b*/ 	.byte	0x00
.L_1:


//--------------------- .nv.shared.triton_poi_fused__native_batch_norm_legit_no_training_leaky_relu_7 --------------------------
	.section	.nv.shared.triton_poi_fused__native_batch_norm_legit_no_training_leaky_relu_7,"aw",@nobits
	.sectionflags	@""
	.align	16
	.zero		1024


//--------------------- .nv.constant0.triton_poi_fused__native_batch_norm_legit_no_training_leaky_relu_7 --------------------------
	.section	.nv.constant0.triton_poi_fused__native_batch_norm_legit_no_training_leaky_relu_7,"a",@progbits
	.sectionflags	@""
	.align	4
.nv.constant0.triton_poi_fused__native_batch_norm_legit_no_training_leaky_relu_7:
	.zero		584
